	.headerflags	@"EF_CUDA_TEXMODE_UNIFIED EF_CUDA_64BIT_ADDRESS EF_CUDA_ACCELERATORS EF_CUDA_SM90 EF_CUDA_VIRTUAL_SM(EF_CUDA_SM90)"
	.elftype	@"ET_EXEC"


//--------------------- .nv.info                  --------------------------
	.section	.nv.info,"",@"SHT_CUDA_INFO"
	.align	4


	//----- nvinfo : EIATTR_REGCOUNT
	.align		4
        /*0000*/ 	.byte	0x04, 0x2f
        /*0002*/ 	.short	(.L_3 - .L_2)
	.align		4
.L_2:
        /*0004*/ 	.word	index@(triton_poi_fused__native_batch_norm_legit_no_training_relu_2)
        /*0008*/ 	.word	0x00000013


	//----- nvinfo : EIATTR_MIN_STACK_SIZE
	.align		4
.L_3:
        /*000c*/ 	.byte	0x04, 0x12
        /*000e*/ 	.short	(.L_5 - .L_4)
	.align		4
.L_4:
        /*0010*/ 	.word	index@(triton_poi_fused__native_batch_norm_legit_no_training_relu_2)
        /*0014*/ 	.word	0x00000000


	//----- nvinfo : EIATTR_FRAME_SIZE
	.align		4
.L_5:
        /*0018*/ 	.byte	0x04, 0x11
        /*001a*/ 	.short	(.L_7 - .L_6)
	.align		4
.L_6:
        /*001c*/ 	.word	index@(triton_poi_fused__native_batch_norm_legit_no_training_relu_2)
        /*0020*/ 	.word	0x00000000


	//----- nvinfo : EIATTR_MIN_STACK_SIZE
	.align		4
.L_7:
        /*0024*/ 	.byte	0x04, 0x12
        /*0026*/ 	.short	(.L_9 - .L_8)
	.align		4
.L_8:
        /*0028*/ 	.word	index@(triton_poi_fused__native_batch_norm_legit_no_training_relu_2)
        /*002c*/ 	.word	0x00000000
.L_9:


//--------------------- .nv.info.triton_poi_fused__native_batch_norm_legit_no_training_relu_2 --------------------------
	.section	.nv.info.triton_poi_fused__native_batch_norm_legit_no_training_relu_2,"",@"SHT_CUDA_INFO"
	.sectionflags	@""
	.align	4


	//----- nvinfo : EIATTR_CUDA_API_VERSION
	.align		4
        /*0000*/ 	.byte	0x04, 0x37
        /*0002*/ 	.short	(.L_11 - .L_10)
.L_10:
        /*0004*/ 	.word	0x0000007c


	//----- nvinfo : EIATTR_KPARAM_INFO
	.align		4
.L_11:
        /*0008*/ 	.byte	0x04, 0x17
        /*000a*/ 	.short	(.L_13 - .L_12)
.L_12:
        /*000c*/ 	.word	0x00000000
        /*0010*/ 	.short	0x0006
        /*0012*/ 	.short	0x0030
        /*0014*/ 	.byte	0x00, 0xf0, 0x11, 0x00


	//----- nvinfo : EIATTR_KPARAM_INFO
	.align		4
.L_13:
        /*0018*/ 	.byte	0x04, 0x17
        /*001a*/ 	.short	(.L_15 - .L_14)
.L_14:
        /*001c*/ 	.word	0x00000000
        /*0020*/ 	.short	0x0005
        /*0022*/ 	.short	0x0028
        /*0024*/ 	.byte	0x00, 0xf4, 0x21, 0x00


	//----- nvinfo : EIATTR_KPARAM_INFO
	.align		4
.L_15:
        /*0028*/ 	.byte	0x04, 0x17
        /*002a*/ 	.short	(.L_17 - .L_16)
.L_16:
        /*002c*/ 	.word	0x00000000
        /*0030*/ 	.short	0x0004
        /*0032*/ 	.short	0x0020
        /*0034*/ 	.byte	0x00, 0xf4, 0x21, 0x00


	//----- nvinfo : EIATTR_KPARAM_INFO
	.align		4
.L_17:
        /*0038*/ 	.byte	0x04, 0x17
        /*003a*/ 	.short	(.L_19 - .L_18)
.L_18:
        /*003c*/ 	.word	0x00000000
        /*0040*/ 	.short	0x0003
        /*0042*/ 	.short	0x0018
        /*0044*/ 	.byte	0x00, 0xf4, 0x21, 0x00


	//----- nvinfo : EIATTR_KPARAM_INFO
	.align		4
.L_19:
        /*0048*/ 	.byte	0x04, 0x17
        /*004a*/ 	.short	(.L_21 - .L_20)
.L_20:
        /*004c*/ 	.word	0x00000000
        /*0050*/ 	.short	0x0002
        /*0052*/ 	.short	0x0010
        /*0054*/ 	.byte	0x00, 0xf4, 0x21, 0x00


	//----- nvinfo : EIATTR_KPARAM_INFO
	.align		4
.L_21:
        /*0058*/ 	.byte	0x04, 0x17
        /*005a*/ 	.short	(.L_23 - .L_22)
.L_22:
        /*005c*/ 	.word	0x00000000
        /*0060*/ 	.short	0x0001
        /*0062*/ 	.short	0x0008
        /*0064*/ 	.byte	0x00, 0xf4, 0x21, 0x00


	//----- nvinfo : EIATTR_KPARAM_INFO
	.align		4
.L_23:
        /*0068*/ 	.byte	0x04, 0x17
        /*006a*/ 	.short	(.L_25 - .L_24)
.L_24:
        /*006c*/ 	.word	0x00000000
        /*0070*/ 	.short	0x0000
        /*0072*/ 	.short	0x0000
        /*0074*/ 	.byte	0x00, 0xf4, 0x21, 0x00


	//----- nvinfo : EIATTR_SPARSE_MMA_MASK
	.align		4
.L_25:
        /*0078*/ 	.byte	0x03, 0x50
        /*007a*/ 	.short	0x0000


	//----- nvinfo : EIATTR_MAXREG_COUNT
	.align		4
        /*007c*/ 	.byte	0x03, 0x1b
        /*007e*/ 	.short	0x00ff


	//----- nvinfo : EIATTR_EXIT_INSTR_OFFSETS
	.align		4
        /*0080*/ 	.byte	0x04, 0x1c
        /*0082*/ 	.short	(.L_27 - .L_26)


	//   ....[0]....
.L_26:
        /*0084*/ 	.word	0x00000400


	//----- nvinfo : EIATTR_REQNTID
	.align		4
.L_27:
        /*0088*/ 	.byte	0x04, 0x10
        /*008a*/ 	.short	(.L_29 - .L_28)
.L_28:
        /*008c*/ 	.word	0x00000080
        /*0090*/ 	.word	0x00000001
        /*0094*/ 	.word	0x00000001


	//----- nvinfo : EIATTR_CBANK_PARAM_SIZE
	.align		4
.L_29:
        /*0098*/ 	.byte	0x03, 0x19
        /*009a*/ 	.short	0x0034


	//----- nvinfo : EIATTR_PARAM_CBANK
	.align		4
        /*009c*/ 	.byte	0x04, 0x0a
        /*009e*/ 	.short	(.L_31 - .L_30)
	.align		4
.L_30:
        /*00a0*/ 	.word	index@(.nv.constant0.triton_poi_fused__native_batch_norm_legit_no_training_relu_2)
        /*00a4*/ 	.short	0x0210
        /*00a6*/ 	.short	0x0034


	//----- nvinfo : EIATTR_SW_WAR
	.align		4
.L_31:
        /*00a8*/ 	.byte	0x04, 0x36
        /*00aa*/ 	.short	(.L_33 - .L_32)
.L_32:
        /*00ac*/ 	.word	0x00000008
.L_33:


//--------------------- .nv.callgraph             --------------------------
	.section	.nv.callgraph,"",@"SHT_CUDA_CALLGRAPH"
	.align	4
	.sectionentsize	8
	.align		4
        /*0000*/ 	.word	0x00000000
	.align		4
        /*0004*/ 	.word	0xffffffff
	.align		4
        /*0008*/ 	.word	0x00000000
	.align		4
        /*000c*/ 	.word	0xfffffffe
	.align		4
        /*0010*/ 	.word	0x00000000
	.align		4
        /*0014*/ 	.word	0xfffffffd
	.align		4
        /*0018*/ 	.word	0x00000000
	.align		4
        /*001c*/ 	.word	0xfffffffc


//--------------------- .nv.constant4             --------------------------
	.section	.nv.constant4,"a",@progbits
	.align	8
	.align		8
.nv.constant4:
        /*0000*/ 	.dword	_$_str
	.align		8
        /*0008*/ 	.dword	_$_str_$_2


//--------------------- .text.triton_poi_fused__native_batch_norm_legit_no_training_relu_2 --------------------------
	.section	.text.triton_poi_fused__native_batch_norm_legit_no_training_relu_2,"ax",@progbits
	.align	128
        .global         triton_poi_fused__native_batch_norm_legit_no_training_relu_2
        .type           triton_poi_fused__native_batch_norm_legit_no_training_relu_2,@function
        .size           triton_poi_fused__native_batch_norm_legit_no_training_relu_2,(.L_x_1 - triton_poi_fused__native_batch_norm_legit_no_training_relu_2)
        .other          triton_poi_fused__native_batch_norm_legit_no_training_relu_2,@"STO_CUDA_ENTRY STV_DEFAULT"
triton_poi_fused__native_batch_norm_legit_no_training_relu_2:
.text.triton_poi_fused__native_batch_norm_legit_no_training_relu_2:
[----:B------:R-:W-:Y:S01]  /*0000*/  LDC R1, c[0x0][0x28] ;  /* 0x00000a00ff017b82 */ /* 0x000fe20000000800 */
[----:B------:R-:W1:Y:S07]  /*0010*/  S2R R0, SR_TID.X ;  /* 0x0000000000007919 */ /* 0x000e6e0000002100 */
[----:B------:R-:W2:Y:S01]  /*0020*/  LDC.64 R10, c[0x0][0x220] ;  /* 0x00008800ff0a7b82 */ /* 0x000ea20000000a00 */
[----:B------:R-:W-:Y:S01]  /*0030*/  ULDC.64 UR4, c[0x0][0x208] ;  /* 0x0000820000047ab9 */ /* 0x000fe20000000a00 */
[----:B------:R-:W3:Y:S06]  /*0040*/  S2R R5, SR_CTAID.X ;  /* 0x0000000000057919 */ /* 0x000eec0000002500 */
[----:B------:R-:W4:Y:S08]  /*0050*/  LDC.64 R8, c[0x0][0x218] ;  /* 0x00008600ff087b82 */ /* 0x000f300000000a00 */
[----:B------:R-:W5:Y:S08]  /*0060*/  LDC.64 R14, c[0x0][0x230] ;  /* 0x00008c00ff0e7b82 */ /* 0x000f700000000a00 */
[----:B------:R-:W4:Y:S01]  /*0070*/  LDC.64 R12, c[0x0][0x228] ;  /* 0x00008a00ff0c7b82 */ /* 0x000f220000000a00 */
[----:B-1----:R-:W-:-:S02]  /*0080*/  SHF.L.U32 R0, R0, 0x2, RZ ;  /* 0x0000000200007819 */ /* 0x002fc400000006ff */
[----:B---3--:R-:W-:Y:S02]  /*0090*/  SHF.R.S32.HI R3, RZ, 0x16, R5 ;  /* 0x00000016ff037819 */ /* 0x008fe40000011405 */
[----:B------:R-:W-:Y:S02]  /*00a0*/  LOP3.LUT R0, R0, 0x1fc, RZ, 0xc0, !PT ;  /* 0x000001fc00007812 */ /* 0x000fe400078ec0ff */
[----:B------:R-:W-:Y:S02]  /*00b0*/  SGXT R3, R3, 0x1 ;  /* 0x000000010303781a */ /* 0x000fe40000000200 */
[----:B------:R-:W-:-:S04]  /*00c0*/  LEA R0, R5, R0, 0x9 ;  /* 0x0000000005007211 */ /* 0x000fc800078e48ff */
[----:B------:R-:W-:-:S04]  /*00d0*/  LEA.HI R3, R3, R0, RZ, 0x8 ;  /* 0x0000000003037211 */ /* 0x000fc800078f40ff */
[----:B------:R-:W-:-:S05]  /*00e0*/  SHF.R.S32.HI R3, RZ, 0x8, R3 ;  /* 0x00000008ff037819 */ /* 0x000fca0000011403 */
[----:B------:R-:W-:-:S05]  /*00f0*/  IMAD.HI R2, R3, 0x2aaaaaab, RZ ;  /* 0x2aaaaaab03027827 */ /* 0x000fca00078e02ff */
[----:B------:R-:W-:-:S04]  /*0100*/  SHF.R.U32.HI R5, RZ, 0x1f, R2 ;  /* 0x0000001fff057819 */ /* 0x000fc80000011602 */
[----:B------:R-:W-:Y:S02]  /*0110*/  LEA.HI R2, R2, R5, RZ, 0x1d ;  /* 0x0000000502027211 */ /* 0x000fe400078fe8ff */
[----:B------:R-:W1:Y:S03]  /*0120*/  LDC.64 R4, c[0x0][0x210] ;  /* 0x00008400ff047b82 */ /* 0x000e660000000a00 */
[----:B------:R-:W-:-:S04]  /*0130*/  IMAD R3, R2, -0x30, R3 ;  /* 0xffffffd002037824 */ /* 0x000fc800078e0203 */
[----:B--2---:R-:W-:-:S06]  /*0140*/  IMAD.WIDE R10, R3, 0x4, R10 ;  /* 0x00000004030a7825 */ /* 0x004fcc00078e020a */
[----:B------:R-:W2:Y:S01]  /*0150*/  LDG.E.EL R10, desc[UR4][R10.64] ;  /* 0x000000040a0a7981 */ /* 0x000ea2000c2e1900 */
[----:B----4-:R-:W-:-:S05]  /*0160*/  IMAD.WIDE R8, R3, 0x4, R8 ;  /* 0x0000000403087825 */ /* 0x010fca00078e0208 */
[----:B------:R3:W4:Y:S01]  /*0170*/  LDG.E.EL R2, desc[UR4][R8.64] ;  /* 0x0000000408027981 */ /* 0x000722000c2e1900 */
[----:B-1----:R-:W-:-:S04]  /*0180*/  IMAD.WIDE R4, R0, 0x4, R4 ;  /* 0x0000000400047825 */ /* 0x002fc800078e0204 */
[C---:B-----5:R-:W-:Y:S01]  /*0190*/  IMAD.WIDE R14, R3.reuse, 0x4, R14 ;  /* 0x00000004030e7825 */ /* 0x060fe200078e020e */
[----:B------:R-:W-:Y:S01]  /*01a0*/  HFMA2.MMA R16, -RZ, RZ, 1.625, 0 ;  /* 0x3e800000ff107435 */ /* 0x000fe200000001ff */
[----:B------:R-:W4:Y:S01]  /*01b0*/  LDG.E.128 R4, desc[UR4][R4.64] ;  /* 0x0000000404047981 */ /* 0x000f22000c1e1d00 */
[----:B---3--:R-:W1:Y:S01]  /*01c0*/  LDC.64 R8, c[0x0][0x238] ;  /* 0x00008e00ff087b82 */ /* 0x008e620000000a00 */
[----:B0-----:R-:W-:Y:S02]  /*01d0*/  IMAD.WIDE R12, R3, 0x4, R12 ;  /* 0x00000004030c7825 */ /* 0x001fe400078e020c */
[----:B------:R-:W3:Y:S04]  /*01e0*/  LDG.E.EL R14, desc[UR4][R14.64] ;  /* 0x000000040e0e7981 */ /* 0x000ee8000c2e1900 */
[----:B------:R0:W3:Y:S01]  /*01f0*/  LDG.E.EL R3, desc[UR4][R12.64] ;  /* 0x000000040c037981 */ /* 0x0000e2000c2e1900 */
[----:B-1----:R-:W-:-:S04]  /*0200*/  IMAD.WIDE R8, R0, 0x4, R8 ;  /* 0x0000000400087825 */ /* 0x002fc800078e0208 */
[----:B--2---:R-:W-:-:S04]  /*0210*/  FADD R10, R10, 9.9999997473787516356e-06 ;  /* 0x3727c5ac0a0a7421 */ /* 0x004fc80000000000 */
[----:B------:R-:W1:Y:S02]  /*0220*/  MUFU.SQRT R11, R10 ;  /* 0x0000000a000b7308 */ /* 0x000e640000002000 */
[C---:B-1----:R-:W-:Y:S02]  /*0230*/  FSETP.GT.AND P0, PT, R11.reuse, 8.50705917302346158658e+37, PT ;  /* 0x7e8000000b00780b */ /* 0x042fe40003f04000 */
[----:B------:R-:W-:-:S11]  /*0240*/  FSETP.GEU.AND P1, PT, R11, 1.175494350822287508e-38, PT ;  /* 0x008000000b00780b */ /* 0x000fd60003f2e000 */
[----:B------:R-:W-:-:S04]  /*0250*/  @P0 FMUL R11, R11, 0.25 ;  /* 0x3e8000000b0b0820 */ /* 0x000fc80000400000 */
[----:B------:R-:W-:-:S06]  /*0260*/  @!P1 FMUL R11, R11, 16777216 ;  /* 0x4b8000000b0b9820 */ /* 0x000fcc0000400000 */
[----:B------:R-:W1:Y:S01]  /*0270*/  MUFU.RCP R11, R11 ;  /* 0x0000000b000b7308 */ /* 0x000e620000001000 */
[----:B0-----:R-:W-:Y:S01]  /*0280*/  FSEL R12, R16, 1, P0 ;  /* 0x3f800000100c7808 */ /* 0x001fe20000000000 */
[----:B----4-:R-:W-:-:S04]  /*0290*/  FADD R13, R4, -R2 ;  /* 0x80000002040d7221 */ /* 0x010fc80000000000 */
[----:B------:R-:W-:Y:S01]  /*02a0*/  @!P1 FMUL R12, R12, 16777216 ;  /* 0x4b8000000c0c9820 */ /* 0x000fe20000400000 */
[--C-:B------:R-:W-:Y:S01]  /*02b0*/  FADD R5, R5, -R2.reuse ;  /* 0x8000000205057221 */ /* 0x100fe20000000000 */
[--C-:B------:R-:W-:Y:S01]  /*02c0*/  FADD R15, R6, -R2.reuse ;  /* 0x80000002060f7221 */ /* 0x100fe20000000000 */
[----:B------:R-:W-:Y:S01]  /*02d0*/  FADD R7, R7, -R2 ;  /* 0x8000000207077221 */ /* 0x000fe20000000000 */
[----:B-1----:R-:W-:-:S04]  /*02e0*/  FMUL R12, R11, R12 ;  /* 0x0000000c0b0c7220 */ /* 0x002fc80000400000 */
[C---:B------:R-:W-:Y:S01]  /*02f0*/  FMUL R13, R12.reuse, R13 ;  /* 0x0000000d0c0d7220 */ /* 0x040fe20000400000 */
[C---:B------:R-:W-:Y:S01]  /*0300*/  FMUL R5, R12.reuse, R5 ;  /* 0x000000050c057220 */ /* 0x040fe20000400000 */
[C---:B------:R-:W-:Y:S01]  /*0310*/  FMUL R15, R12.reuse, R15 ;  /* 0x0000000f0c0f7220 */ /* 0x040fe20000400000 */
[----:B------:R-:W-:Y:S01]  /*0320*/  FMUL R7, R12, R7 ;  /* 0x000000070c077220 */ /* 0x000fe20000400000 */
[C-C-:B---3--:R-:W-:Y:S01]  /*0330*/  FFMA R13, R3.reuse, R13, R14.reuse ;  /* 0x0000000d030d7223 */ /* 0x148fe2000000000e */
[C-C-:B------:R-:W-:Y:S01]  /*0340*/  FFMA R5, R3.reuse, R5, R14.reuse ;  /* 0x0000000503057223 */ /* 0x140fe2000000000e */
[C-C-:B------:R-:W-:Y:S01]  /*0350*/  FFMA R15, R3.reuse, R15, R14.reuse ;  /* 0x0000000f030f7223 */ /* 0x140fe2000000000e */
[----:B------:R-:W-:Y:S02]  /*0360*/  FFMA R7, R3, R7, R14 ;  /* 0x0000000703077223 */ /* 0x000fe4000000000e */
[----:B------:R-:W-:Y:S02]  /*0370*/  FSETP.GEU.AND P3, PT, R13, RZ, PT ;  /* 0x000000ff0d00720b */ /* 0x000fe40003f6e000 */
[----:B------:R-:W-:-:S02]  /*0380*/  FSETP.GEU.AND P2, PT, R5, RZ, PT ;  /* 0x000000ff0500720b */ /* 0x000fc40003f4e000 */
[----:B------:R-:W-:Y:S02]  /*0390*/  FSETP.GEU.AND P1, PT, R15, RZ, PT ;  /* 0x000000ff0f00720b */ /* 0x000fe40003f2e000 */
[----:B------:R-:W-:Y:S02]  /*03a0*/  FSETP.GEU.AND P0, PT, R7, RZ, PT ;  /* 0x000000ff0700720b */ /* 0x000fe40003f0e000 */
[----:B------:R-:W-:Y:S02]  /*03b0*/  SEL R4, R13, RZ, P3 ;  /* 0x000000ff0d047207 */ /* 0x000fe40001800000 */
[----:B------:R-:W-:Y:S02]  /*03c0*/  SEL R5, R5, RZ, P2 ;  /* 0x000000ff05057207 */ /* 0x000fe40001000000 */
[----:B------:R-:W-:Y:S02]  /*03d0*/  SEL R6, R15, RZ, P1 ;  /* 0x000000ff0f067207 */ /* 0x000fe40000800000 */
[----:B------:R-:W-:-:S05]  /*03e0*/  SEL R7, R7, RZ, P0 ;  /* 0x000000ff07077207 */ /* 0x000fca0000000000 */
[----:B------:R-:W-:Y:S01]  /*03f0*/  STG.E.128 desc[UR4][R8.64], R4 ;  /* 0x0000000408007986 */ /* 0x000fe2000c101d04 */
[----:B------:R-:W-:Y:S05]  /*0400*/  EXIT ;  /* 0x000000000000794d */ /* 0x000fea0003800000 */
.L_x_0:
[----:B------:R-:W-:-:S00]  /*0410*/  BRA `(.L_x_0) ;  /* 0xfffffffc00fc7947 */ /* 0x000fc0000383ffff */
[----:B------:R-:W-:-:S00]  /*0420*/  NOP ;  /* 0x0000000000007918 */ /* 0x000fc00000000000 */
        /* <DEDUP_REMOVED lines=13> */
.L_x_1:


//--------------------- .nv.global.init           --------------------------
	.section	.nv.global.init,"aw",@progbits
.nv.global.init:
	.type		_$_str,@object
	.size		_$_str,(_$_str_$_2 - _$_str)
_$_str:
        /*0000*/ 	.byte	0x5f, 0x5f, 0x43, 0x55, 0x44, 0x41, 0x5f, 0x46, 0x54, 0x5a, 0x00
	.type		_$_str_$_2,@object
	.size		_$_str_$_2,(.L_1 - _$_str_$_2)
_$_str_$_2:
        /*000b*/ 	.byte	0x5f, 0x5f, 0x43, 0x55, 0x44, 0x41, 0x5f, 0x50, 0x52, 0x45, 0x43, 0x5f, 0x53, 0x51, 0x52, 0x54
        /*001b*/ 	.byte	0x00
.L_1:


//--------------------- .nv.constant0.triton_poi_fused__native_batch_norm_legit_no_training_relu_2 --------------------------
	.section	.nv.constant0.triton_poi_fused__native_batch_norm_legit_no_training_relu_2,"a",@progbits
	.sectionflags	@""
	.align	4
.nv.constant0.triton_poi_fused__native_batch_norm_legit_no_training_relu_2:
	.zero		580
